	.headerflags	@"EF_CUDA_TEXMODE_UNIFIED EF_CUDA_64BIT_ADDRESS EF_CUDA_ACCELERATORS EF_CUDA_SM90 EF_CUDA_VIRTUAL_SM(EF_CUDA_SM90)"
	.elftype	@"ET_EXEC"


//--------------------- .nv.info                  --------------------------
	.section	.nv.info,"",@"SHT_CUDA_INFO"
	.align	4


	//----- nvinfo : EIATTR_REGCOUNT
	.align		4
        /*0000*/ 	.byte	0x04, 0x2f
        /*0002*/ 	.short	(.L_1 - .L_0)
	.align		4
.L_0:
        /*0004*/ 	.word	index@(triton_poi_fused_cat_40)
        /*0008*/ 	.word	0x0000000a


	//----- nvinfo : EIATTR_MIN_STACK_SIZE
	.align		4
.L_1:
        /*000c*/ 	.byte	0x04, 0x12
        /*000e*/ 	.short	(.L_3 - .L_2)
	.align		4
.L_2:
        /*0010*/ 	.word	index@(triton_poi_fused_cat_40)
        /*0014*/ 	.word	0x00000000


	//----- nvinfo : EIATTR_FRAME_SIZE
	.align		4
.L_3:
        /*0018*/ 	.byte	0x04, 0x11
        /*001a*/ 	.short	(.L_5 - .L_4)
	.align		4
.L_4:
        /*001c*/ 	.word	index@(triton_poi_fused_cat_40)
        /*0020*/ 	.word	0x00000000


	//----- nvinfo : EIATTR_MIN_STACK_SIZE
	.align		4
.L_5:
        /*0024*/ 	.byte	0x04, 0x12
        /*0026*/ 	.short	(.L_7 - .L_6)
	.align		4
.L_6:
        /*0028*/ 	.word	index@(triton_poi_fused_cat_40)
        /*002c*/ 	.word	0x00000000
.L_7:


//--------------------- .nv.info.triton_poi_fused_cat_40 --------------------------
	.section	.nv.info.triton_poi_fused_cat_40,"",@"SHT_CUDA_INFO"
	.sectionflags	@""
	.align	4


	//----- nvinfo : EIATTR_CUDA_API_VERSION
	.align		4
        /*0000*/ 	.byte	0x04, 0x37
        /*0002*/ 	.short	(.L_9 - .L_8)
.L_8:
        /*0004*/ 	.word	0x0000007c


	//----- nvinfo : EIATTR_KPARAM_INFO
	.align		4
.L_9:
        /*0008*/ 	.byte	0x04, 0x17
        /*000a*/ 	.short	(.L_11 - .L_10)
.L_10:
        /*000c*/ 	.word	0x00000000
        /*0010*/ 	.short	0x0002
        /*0012*/ 	.short	0x0010
        /*0014*/ 	.byte	0x00, 0xf0, 0x11, 0x00


	//----- nvinfo : EIATTR_KPARAM_INFO
	.align		4
.L_11:
        /*0018*/ 	.byte	0x04, 0x17
        /*001a*/ 	.short	(.L_13 - .L_12)
.L_12:
        /*001c*/ 	.word	0x00000000
        /*0020*/ 	.short	0x0001
        /*0022*/ 	.short	0x0008
        /*0024*/ 	.byte	0x00, 0xf4, 0x21, 0x00


	//----- nvinfo : EIATTR_KPARAM_INFO
	.align		4
.L_13:
        /*0028*/ 	.byte	0x04, 0x17
        /*002a*/ 	.short	(.L_15 - .L_14)
.L_14:
        /*002c*/ 	.word	0x00000000
        /*0030*/ 	.short	0x0000
        /*0032*/ 	.short	0x0000
        /*0034*/ 	.byte	0x00, 0xf4, 0x21, 0x00


	//----- nvinfo : EIATTR_SPARSE_MMA_MASK
	.align		4
.L_15:
        /*0038*/ 	.byte	0x03, 0x50
        /*003a*/ 	.short	0x0000


	//----- nvinfo : EIATTR_MAXREG_COUNT
	.align		4
        /*003c*/ 	.byte	0x03, 0x1b
        /*003e*/ 	.short	0x00ff


	//----- nvinfo : EIATTR_EXIT_INSTR_OFFSETS
	.align		4
        /*0040*/ 	.byte	0x04, 0x1c
        /*0042*/ 	.short	(.L_17 - .L_16)


	//   ....[0]....
.L_16:
        /*0044*/ 	.word	0x00000130


	//----- nvinfo : EIATTR_REQNTID
	.align		4
.L_17:
        /*0048*/ 	.byte	0x04, 0x10
        /*004a*/ 	.short	(.L_19 - .L_18)
.L_18:
        /*004c*/ 	.word	0x00000080
        /*0050*/ 	.word	0x00000001
        /*0054*/ 	.word	0x00000001


	//----- nvinfo : EIATTR_CBANK_PARAM_SIZE
	.align		4
.L_19:
        /*0058*/ 	.byte	0x03, 0x19
        /*005a*/ 	.short	0x0014


	//----- nvinfo : EIATTR_PARAM_CBANK
	.align		4
        /*005c*/ 	.byte	0x04, 0x0a
        /*005e*/ 	.short	(.L_21 - .L_20)
	.align		4
.L_20:
        /*0060*/ 	.word	index@(.nv.constant0.triton_poi_fused_cat_40)
        /*0064*/ 	.short	0x0210
        /*0066*/ 	.short	0x0014


	//----- nvinfo : EIATTR_SW_WAR
	.align		4
.L_21:
        /*0068*/ 	.byte	0x04, 0x36
        /*006a*/ 	.short	(.L_23 - .L_22)
.L_22:
        /*006c*/ 	.word	0x00000008
.L_23:


//--------------------- .nv.callgraph             --------------------------
	.section	.nv.callgraph,"",@"SHT_CUDA_CALLGRAPH"
	.align	4
	.sectionentsize	8
	.align		4
        /*0000*/ 	.word	0x00000000
	.align		4
        /*0004*/ 	.word	0xffffffff
	.align		4
        /*0008*/ 	.word	0x00000000
	.align		4
        /*000c*/ 	.word	0xfffffffe
	.align		4
        /*0010*/ 	.word	0x00000000
	.align		4
        /*0014*/ 	.word	0xfffffffd
	.align		4
        /*0018*/ 	.word	0x00000000
	.align		4
        /*001c*/ 	.word	0xfffffffc


//--------------------- .text.triton_poi_fused_cat_40 --------------------------
	.section	.text.triton_poi_fused_cat_40,"ax",@progbits
	.align	128
        .global         triton_poi_fused_cat_40
        .type           triton_poi_fused_cat_40,@function
        .size           triton_poi_fused_cat_40,(.L_x_1 - triton_poi_fused_cat_40)
        .other          triton_poi_fused_cat_40,@"STO_CUDA_ENTRY STV_DEFAULT"
triton_poi_fused_cat_40:
.text.triton_poi_fused_cat_40:
[----:B------:R-:W-:Y:S01]  /*0000*/  LDC R1, c[0x0][0x28] ;  /* 0x00000a00ff017b82 */ /* 0x000fe20000000800 */
[----:B------:R-:W1:Y:S07]  /*0010*/  S2R R0, SR_TID.X ;  /* 0x0000000000007919 */ /* 0x000e6e0000002100 */
[----:B------:R-:W2:Y:S01]  /*0020*/  LDC.64 R2, c[0x0][0x210] ;  /* 0x00008400ff027b82 */ /* 0x000ea20000000a00 */
[----:B------:R-:W-:Y:S01]  /*0030*/  ULDC.64 UR4, c[0x0][0x208] ;  /* 0x0000820000047ab9 */ /* 0x000fe20000000a00 */
[----:B------:R-:W3:Y:S06]  /*0040*/  S2R R7, SR_CTAID.X ;  /* 0x0000000000077919 */ /* 0x000eec0000002500 */
[----:B------:R-:W4:Y:S01]  /*0050*/  LDC.64 R4, c[0x0][0x218] ;  /* 0x00008600ff047b82 */ /* 0x000f220000000a00 */
[----:B-1----:R-:W-:-:S05]  /*0060*/  IMAD.SHL.U32 R0, R0, 0x2, RZ ;  /* 0x0000000200007824 */ /* 0x002fca00078e00ff */
[----:B------:R-:W-:-:S05]  /*0070*/  LOP3.LUT R0, R0, 0xfe, RZ, 0xc0, !PT ;  /* 0x000000fe00007812 */ /* 0x000fca00078ec0ff */
[----:B---3--:R-:W-:-:S04]  /*0080*/  IMAD R7, R7, 0x100, R0 ;  /* 0x0000010007077824 */ /* 0x008fc800078e0200 */
[----:B--2---:R-:W-:-:S06]  /*0090*/  IMAD.WIDE R2, R7, 0x4, R2 ;  /* 0x0000000407027825 */ /* 0x004fcc00078e0202 */
[----:B------:R-:W2:Y:S01]  /*00a0*/  LDG.E.64 R2, desc[UR4][R2.64] ;  /* 0x0000000402027981 */ /* 0x000ea2000c1e1b00 */
[----:B------:R-:W-:-:S04]  /*00b0*/  SHF.R.S32.HI R0, RZ, 0x1f, R7 ;  /* 0x0000001fff007819 */ /* 0x000fc80000011407 */
[----:B------:R-:W-:-:S05]  /*00c0*/  LEA.HI R0, R0, R7, RZ, 0x9 ;  /* 0x0000000700007211 */ /* 0x000fca00078f48ff */
[C---:B------:R-:W-:Y:S01]  /*00d0*/  IMAD.SHL.U32 R6, R0.reuse, 0x4, RZ ;  /* 0x0000000400067824 */ /* 0x040fe200078e00ff */
[----:B------:R-:W-:-:S04]  /*00e0*/  LOP3.LUT R0, R0, 0xfffffe00, RZ, 0xc0, !PT ;  /* 0xfffffe0000007812 */ /* 0x000fc800078ec0ff */
[----:B------:R-:W-:-:S04]  /*00f0*/  LOP3.LUT R6, R6, 0xfffff800, RZ, 0xc0, !PT ;  /* 0xfffff80006067812 */ /* 0x000fc800078ec0ff */
[----:B------:R-:W-:-:S05]  /*0100*/  IADD3 R7, R6, R7, -R0 ;  /* 0x0000000706077210 */ /* 0x000fca0007ffe800 */
[----:B----4-:R-:W-:-:S05]  /*0110*/  IMAD.WIDE R4, R7, 0x4, R4 ;  /* 0x0000000407047825 */ /* 0x010fca00078e0204 */
[----:B--2---:R-:W-:Y:S01]  /*0120*/  STG.E.64 desc[UR4][R4.64], R2 ;  /* 0x0000000204007986 */ /* 0x004fe2000c101b04 */
[----:B------:R-:W-:Y:S05]  /*0130*/  EXIT ;  /* 0x000000000000794d */ /* 0x000fea0003800000 */
.L_x_0:
[----:B------:R-:W-:-:S00]  /*0140*/  BRA `(.L_x_0) ;  /* 0xfffffffc00fc7947 */ /* 0x000fc0000383ffff */
[----:B------:R-:W-:-:S00]  /*0150*/  NOP ;  /* 0x0000000000007918 */ /* 0x000fc00000000000 */
        /* <DEDUP_REMOVED lines=10> */
.L_x_1:


//--------------------- .nv.constant0.triton_poi_fused_cat_40 --------------------------
	.section	.nv.constant0.triton_poi_fused_cat_40,"a",@progbits
	.sectionflags	@""
	.align	4
.nv.constant0.triton_poi_fused_cat_40:
	.zero		548
